	.headerflags	@"EF_CUDA_TEXMODE_UNIFIED EF_CUDA_64BIT_ADDRESS EF_CUDA_ACCELERATORS EF_CUDA_SM90 EF_CUDA_VIRTUAL_SM(EF_CUDA_SM90)"
	.elftype	@"ET_EXEC"


//--------------------- .nv.info                  --------------------------
	.section	.nv.info,"",@"SHT_CUDA_INFO"
	.align	4


	//----- nvinfo : EIATTR_REGCOUNT
	.align		4
        /*0000*/ 	.byte	0x04, 0x2f
        /*0002*/ 	.short	(.L_3 - .L_2)
	.align		4
.L_2:
        /*0004*/ 	.word	index@(triton_poi_fused_add_sqrt_var_mean_2)
        /*0008*/ 	.word	0x00000010


	//----- nvinfo : EIATTR_MIN_STACK_SIZE
	.align		4
.L_3:
        /*000c*/ 	.byte	0x04, 0x12
        /*000e*/ 	.short	(.L_5 - .L_4)
	.align		4
.L_4:
        /*0010*/ 	.word	index@(triton_poi_fused_add_sqrt_var_mean_2)
        /*0014*/ 	.word	0x00000000


	//----- nvinfo : EIATTR_FRAME_SIZE
	.align		4
.L_5:
        /*0018*/ 	.byte	0x04, 0x11
        /*001a*/ 	.short	(.L_7 - .L_6)
	.align		4
.L_6:
        /*001c*/ 	.word	index@(triton_poi_fused_add_sqrt_var_mean_2)
        /*0020*/ 	.word	0x00000000


	//----- nvinfo : EIATTR_MIN_STACK_SIZE
	.align		4
.L_7:
        /*0024*/ 	.byte	0x04, 0x12
        /*0026*/ 	.short	(.L_9 - .L_8)
	.align		4
.L_8:
        /*0028*/ 	.word	index@(triton_poi_fused_add_sqrt_var_mean_2)
        /*002c*/ 	.word	0x00000000
.L_9:


//--------------------- .nv.info.triton_poi_fused_add_sqrt_var_mean_2 --------------------------
	.section	.nv.info.triton_poi_fused_add_sqrt_var_mean_2,"",@"SHT_CUDA_INFO"
	.sectionflags	@""
	.align	4


	//----- nvinfo : EIATTR_CUDA_API_VERSION
	.align		4
        /*0000*/ 	.byte	0x04, 0x37
        /*0002*/ 	.short	(.L_11 - .L_10)
.L_10:
        /*0004*/ 	.word	0x0000007c


	//----- nvinfo : EIATTR_KPARAM_INFO
	.align		4
.L_11:
        /*0008*/ 	.byte	0x04, 0x17
        /*000a*/ 	.short	(.L_13 - .L_12)
.L_12:
        /*000c*/ 	.word	0x00000000
        /*0010*/ 	.short	0x0003
        /*0012*/ 	.short	0x0018
        /*0014*/ 	.byte	0x00, 0xf0, 0x11, 0x00


	//----- nvinfo : EIATTR_KPARAM_INFO
	.align		4
.L_13:
        /*0018*/ 	.byte	0x04, 0x17
        /*001a*/ 	.short	(.L_15 - .L_14)
.L_14:
        /*001c*/ 	.word	0x00000000
        /*0020*/ 	.short	0x0002
        /*0022*/ 	.short	0x0010
        /*0024*/ 	.byte	0x00, 0xf4, 0x21, 0x00


	//----- nvinfo : EIATTR_KPARAM_INFO
	.align		4
.L_15:
        /*0028*/ 	.byte	0x04, 0x17
        /*002a*/ 	.short	(.L_17 - .L_16)
.L_16:
        /*002c*/ 	.word	0x00000000
        /*0030*/ 	.short	0x0001
        /*0032*/ 	.short	0x0008
        /*0034*/ 	.byte	0x00, 0xf4, 0x21, 0x00


	//----- nvinfo : EIATTR_KPARAM_INFO
	.align		4
.L_17:
        /*0038*/ 	.byte	0x04, 0x17
        /*003a*/ 	.short	(.L_19 - .L_18)
.L_18:
        /*003c*/ 	.word	0x00000000
        /*0040*/ 	.short	0x0000
        /*0042*/ 	.short	0x0000
        /*0044*/ 	.byte	0x00, 0xf4, 0x21, 0x00


	//----- nvinfo : EIATTR_SPARSE_MMA_MASK
	.align		4
.L_19:
        /*0048*/ 	.byte	0x03, 0x50
        /*004a*/ 	.short	0x0000


	//----- nvinfo : EIATTR_MAXREG_COUNT
	.align		4
        /*004c*/ 	.byte	0x03, 0x1b
        /*004e*/ 	.short	0x00ff


	//----- nvinfo : EIATTR_EXIT_INSTR_OFFSETS
	.align		4
        /*0050*/ 	.byte	0x04, 0x1c
        /*0052*/ 	.short	(.L_21 - .L_20)


	//   ....[0]....
.L_20:
        /*0054*/ 	.word	0x00000250


	//   ....[1]....
        /*0058*/ 	.word	0x00000290


	//----- nvinfo : EIATTR_REQNTID
	.align		4
.L_21:
        /*005c*/ 	.byte	0x04, 0x10
        /*005e*/ 	.short	(.L_23 - .L_22)
.L_22:
        /*0060*/ 	.word	0x00000020
        /*0064*/ 	.word	0x00000001
        /*0068*/ 	.word	0x00000001


	//----- nvinfo : EIATTR_CBANK_PARAM_SIZE
	.align		4
.L_23:
        /*006c*/ 	.byte	0x03, 0x19
        /*006e*/ 	.short	0x001c


	//----- nvinfo : EIATTR_PARAM_CBANK
	.align		4
        /*0070*/ 	.byte	0x04, 0x0a
        /*0072*/ 	.short	(.L_25 - .L_24)
	.align		4
.L_24:
        /*0074*/ 	.word	index@(.nv.constant0.triton_poi_fused_add_sqrt_var_mean_2)
        /*0078*/ 	.short	0x0210
        /*007a*/ 	.short	0x001c


	//----- nvinfo : EIATTR_SW_WAR
	.align		4
.L_25:
        /*007c*/ 	.byte	0x04, 0x36
        /*007e*/ 	.short	(.L_27 - .L_26)
.L_26:
        /*0080*/ 	.word	0x00000008
.L_27:


//--------------------- .nv.callgraph             --------------------------
	.section	.nv.callgraph,"",@"SHT_CUDA_CALLGRAPH"
	.align	4
	.sectionentsize	8
	.align		4
        /*0000*/ 	.word	0x00000000
	.align		4
        /*0004*/ 	.word	0xffffffff
	.align		4
        /*0008*/ 	.word	0x00000000
	.align		4
        /*000c*/ 	.word	0xfffffffe
	.align		4
        /*0010*/ 	.word	0x00000000
	.align		4
        /*0014*/ 	.word	0xfffffffd
	.align		4
        /*0018*/ 	.word	0x00000000
	.align		4
        /*001c*/ 	.word	0xfffffffc


//--------------------- .nv.constant4             --------------------------
	.section	.nv.constant4,"a",@progbits
	.align	8
	.align		8
.nv.constant4:
        /*0000*/ 	.dword	_$_str
	.align		8
        /*0008*/ 	.dword	_$_str_$_2


//--------------------- .text.triton_poi_fused_add_sqrt_var_mean_2 --------------------------
	.section	.text.triton_poi_fused_add_sqrt_var_mean_2,"ax",@progbits
	.align	128
        .global         triton_poi_fused_add_sqrt_var_mean_2
        .type           triton_poi_fused_add_sqrt_var_mean_2,@function
        .size           triton_poi_fused_add_sqrt_var_mean_2,(.L_x_1 - triton_poi_fused_add_sqrt_var_mean_2)
        .other          triton_poi_fused_add_sqrt_var_mean_2,@"STO_CUDA_ENTRY STV_DEFAULT"
triton_poi_fused_add_sqrt_var_mean_2:
.text.triton_poi_fused_add_sqrt_var_mean_2:
[----:B------:R-:W0:Y:S02]  /*0000*/  LDC R1, c[0x0][0x28] ;  /* 0x00000a00ff017b82 */ /* 0x000e240000000800 */
[----:B------:R-:W1:Y:S01]  /*0010*/  S2R R10, SR_TID.X ;  /* 0x00000000000a7919 */ /* 0x000e620000002100 */
[----:B------:R-:W2:Y:S01]  /*0020*/  LDC.64 R2, c[0x0][0x210] ;  /* 0x00008400ff027b82 */ /* 0x000ea20000000a00 */
[----:B------:R-:W-:Y:S01]  /*0030*/  CS2R R6, SRZ ;  /* 0x0000000000067805 */ /* 0x000fe2000001ff00 */
[----:B------:R-:W-:Y:S01]  /*0040*/  ULDC.64 UR4, c[0x0][0x208] ;  /* 0x0000820000047ab9 */ /* 0x000fe20000000a00 */
[----:B------:R-:W3:Y:S01]  /*0050*/  S2R R9, SR_CTAID.X ;  /* 0x0000000000097919 */ /* 0x000ee20000002500 */
[----:B------:R-:W-:Y:S02]  /*0060*/  MOV R8, RZ ;  /* 0x000000ff00087202 */ /* 0x000fe40000000f00 */
[----:B-1----:R-:W-:-:S04]  /*0070*/  LOP3.LUT R0, R10, 0x3, RZ, 0xc0, !PT ;  /* 0x000000030a007812 */ /* 0x002fc800078ec0ff */
[----:B---3--:R-:W-:Y:S01]  /*0080*/  LEA R9, R9, R0, 0x2 ;  /* 0x0000000009097211 */ /* 0x008fe200078e10ff */
[----:B------:R-:W-:-:S03]  /*0090*/  HFMA2.MMA R0, -RZ, RZ, 0, 0 ;  /* 0x00000000ff007435 */ /* 0x000fc600000001ff */
[C---:B------:R-:W-:Y:S02]  /*00a0*/  ISETP.GE.AND P0, PT, R9.reuse, 0x4, PT ;  /* 0x000000040900780c */ /* 0x040fe40003f06270 */
[----:B------:R-:W-:-:S05]  /*00b0*/  SHF.L.U32 R5, R9, 0x2, RZ ;  /* 0x0000000209057819 */ /* 0x000fca00000006ff */
[----:B--2---:R-:W-:-:S06]  /*00c0*/  IMAD.WIDE R2, R5, 0x4, R2 ;  /* 0x0000000405027825 */ /* 0x004fcc00078e0202 */
[----:B------:R-:W2:Y:S04]  /*00d0*/  @!P0 LDG.E.EL R0, desc[UR4][R2.64] ;  /* 0x0000000402008981 */ /* 0x000ea8000c2e1900 */
[----:B------:R-:W2:Y:S04]  /*00e0*/  @!P0 LDG.E.EL R7, desc[UR4][R2.64+0x4] ;  /* 0x0000040402078981 */ /* 0x000ea8000c2e1900 */
[----:B------:R-:W3:Y:S04]  /*00f0*/  @!P0 LDG.E.EL R6, desc[UR4][R2.64+0x8] ;  /* 0x0000080402068981 */ /* 0x000ee8000c2e1900 */
[----:B------:R-:W4:Y:S01]  /*0100*/  @!P0 LDG.E.EL R8, desc[UR4][R2.64+0xc] ;  /* 0x00000c0402088981 */ /* 0x000f22000c2e1900 */
[----:B------:R-:W-:-:S04]  /*0110*/  LOP3.LUT P0, RZ, R10, 0x1c, RZ, 0xc0, !PT ;  /* 0x0000001c0aff7812 */ /* 0x000fc8000780c0ff */
[----:B------:R-:W-:Y:S01]  /*0120*/  ISETP.LT.AND P0, PT, R9, 0x4, !P0 ;  /* 0x000000040900780c */ /* 0x000fe20004701270 */
[----:B--2---:R-:W-:-:S04]  /*0130*/  FADD R5, R7, R0 ;  /* 0x0000000007057221 */ /* 0x004fc80000000000 */
[----:B---3--:R-:W-:Y:S02]  /*0140*/  FADD R11, R5, R6 ;  /* 0x00000006050b7221 */ /* 0x008fe40000000000 */
[----:B------:R-:W1:Y:S02]  /*0150*/  LDC.64 R4, c[0x0][0x218] ;  /* 0x00008600ff047b82 */ /* 0x000e640000000a00 */
[----:B----4-:R-:W-:-:S04]  /*0160*/  FADD R11, R11, R8 ;  /* 0x000000080b0b7221 */ /* 0x010fc80000000000 */
[----:B------:R-:W-:-:S04]  /*0170*/  FMUL R13, R11, 0.25 ;  /* 0x3e8000000b0d7820 */ /* 0x000fc80000400000 */
[C---:B------:R-:W-:Y:S01]  /*0180*/  FADD R7, -R13.reuse, R7 ;  /* 0x000000070d077221 */ /* 0x040fe20000000100 */
[C---:B------:R-:W-:Y:S01]  /*0190*/  FADD R0, -R13.reuse, R0 ;  /* 0x000000000d007221 */ /* 0x040fe20000000100 */
[C---:B------:R-:W-:Y:S01]  /*01a0*/  FADD R6, -R13.reuse, R6 ;  /* 0x000000060d067221 */ /* 0x040fe20000000100 */
[----:B------:R-:W-:Y:S01]  /*01b0*/  FADD R11, -R13, R8 ;  /* 0x000000080d0b7221 */ /* 0x000fe20000000100 */
[----:B------:R-:W-:-:S04]  /*01c0*/  FMUL R7, R7, R7 ;  /* 0x0000000707077220 */ /* 0x000fc80000400000 */
[----:B------:R-:W-:-:S04]  /*01d0*/  FFMA R7, R0, R0, R7 ;  /* 0x0000000000077223 */ /* 0x000fc80000000007 */
[----:B------:R-:W-:Y:S02]  /*01e0*/  FFMA R0, R6, R6, R7 ;  /* 0x0000000606007223 */ /* 0x000fe40000000007 */
[----:B------:R-:W2:Y:S01]  /*01f0*/  LDC.64 R6, c[0x0][0x220] ;  /* 0x00008800ff067b82 */ /* 0x000ea20000000a00 */
[----:B-1----:R-:W-:Y:S01]  /*0200*/  IMAD.WIDE R2, R9, 0x4, R4 ;  /* 0x0000000409027825 */ /* 0x002fe200078e0204 */
[----:B------:R-:W-:-:S03]  /*0210*/  HFMA2.MMA R5, -RZ, RZ, 1.625, 0 ;  /* 0x3e800000ff057435 */ /* 0x000fc600000001ff */
[----:B------:R-:W-:Y:S01]  /*0220*/  FFMA R0, R11, R11, R0 ;  /* 0x0000000b0b007223 */ /* 0x000fe20000000000 */
[----:B------:R1:W-:Y:S06]  /*0230*/  @P0 STG.E desc[UR4][R2.64], R13 ;  /* 0x0000000d02000986 */ /* 0x0003ec000c101904 */
[----:B------:R-:W-:Y:S01]  /*0240*/  FFMA R0, R0, R5, 9.9999997473787516356e-06 ;  /* 0x3727c5ac00007423 */ /* 0x000fe20000000005 */
[----:B------:R-:W-:Y:S06]  /*0250*/  @!P0 EXIT ;  /* 0x000000000000894d */ /* 0x000fec0003800000 */
[----:B------:R-:W0:Y:S01]  /*0260*/  MUFU.SQRT R5, R0 ;  /* 0x0000000000057308 */ /* 0x000e220000002000 */
[----:B-12---:R-:W-:-:S05]  /*0270*/  IMAD.WIDE R2, R9, 0x4, R6 ;  /* 0x0000000409027825 */ /* 0x006fca00078e0206 */
[----:B0-----:R-:W-:Y:S01]  /*0280*/  STG.E desc[UR4][R2.64], R5 ;  /* 0x0000000502007986 */ /* 0x001fe2000c101904 */
[----:B------:R-:W-:Y:S05]  /*0290*/  EXIT ;  /* 0x000000000000794d */ /* 0x000fea0003800000 */
.L_x_0:
[----:B------:R-:W-:-:S00]  /*02a0*/  BRA `(.L_x_0) ;  /* 0xfffffffc00fc7947 */ /* 0x000fc0000383ffff */
[----:B------:R-:W-:-:S00]  /*02b0*/  NOP ;  /* 0x0000000000007918 */ /* 0x000fc00000000000 */
        /* <DEDUP_REMOVED lines=12> */
.L_x_1:


//--------------------- .nv.global.init           --------------------------
	.section	.nv.global.init,"aw",@progbits
.nv.global.init:
	.type		_$_str,@object
	.size		_$_str,(_$_str_$_2 - _$_str)
_$_str:
        /*0000*/ 	.byte	0x5f, 0x5f, 0x43, 0x55, 0x44, 0x41, 0x5f, 0x46, 0x54, 0x5a, 0x00
	.type		_$_str_$_2,@object
	.size		_$_str_$_2,(.L_1 - _$_str_$_2)
_$_str_$_2:
        /*000b*/ 	.byte	0x5f, 0x5f, 0x43, 0x55, 0x44, 0x41, 0x5f, 0x50, 0x52, 0x45, 0x43, 0x5f, 0x53, 0x51, 0x52, 0x54
        /*001b*/ 	.byte	0x00
.L_1:


//--------------------- .nv.constant0.triton_poi_fused_add_sqrt_var_mean_2 --------------------------
	.section	.nv.constant0.triton_poi_fused_add_sqrt_var_mean_2,"a",@progbits
	.sectionflags	@""
	.align	4
.nv.constant0.triton_poi_fused_add_sqrt_var_mean_2:
	.zero		556
